//
// Generated by NVIDIA NVVM Compiler
//
// Compiler Build ID: CL-36424714
// Cuda compilation tools, release 13.0, V13.0.88
// Based on NVVM 20.0.0
//

.version 9.0
.target sm_100
.address_size 64

	// .globl	_Z14cluster_kernelPfS_

.visible .entry _Z14cluster_kernelPfS_(
	.param .u64 .ptr .align 1 _Z14cluster_kernelPfS__param_0,
	.param .u64 .ptr .align 1 _Z14cluster_kernelPfS__param_1
)
{
	.reg .pred 	%p<2>;
	.reg .b32 	%r<5>;
	.reg .b32 	%f<3>;
	.reg .b64 	%rd<8>;

	ld.param.u64 	%rd1, [_Z14cluster_kernelPfS__param_0];
	ld.param.u64 	%rd2, [_Z14cluster_kernelPfS__param_1];
	mov.u32 	%r2, %tid.x;
	mov.u32 	%r3, %ctaid.x;
	mov.u32 	%r4, %ntid.x;
	mad.lo.s32 	%r1, %r3, %r4, %r2;
	setp.gt.s32 	%p1, %r1, 2;
	@%p1 bra 	$L__BB0_2;
	cvta.to.global.u64 	%rd3, %rd1;
	cvta.to.global.u64 	%rd4, %rd2;
	mul.wide.s32 	%rd5, %r1, 4;
	add.s64 	%rd6, %rd3, %rd5;
	ld.global.f32 	%f1, [%rd6];
	add.f32 	%f2, %f1, %f1;
	add.s64 	%rd7, %rd4, %rd5;
	st.global.f32 	[%rd7], %f2;
$L__BB0_2:
	ret;

}


// ===== COMPILED SASS (sm_100) =====

	.target	sm_100

	.elftype	@"ET_EXEC"


//--------------------- .note.nv.tkinfo           --------------------------
	.section	.note.nv.tkinfo,"",@"SHT_NOTE"
	.sectionflags	@"SHF_NOTE_NV_TKINFO"
	.tkinfo
        /*0018*/ 	.word	0x00000002
        /*0030*/ 	.string	""
        /*0030*/ 	.string	"ptxas"
        /*0030*/ 	.string	"Cuda compilation tools, release 13.0, V13.0.88"
        /*0030*/ 	.string	"Build cuda_13.0.r13.0/compiler.36424714_0"
        /*0030*/ 	.string	"-arch sm_100 -m 64 "



//--------------------- .note.nv.cuinfo           --------------------------
	.section	.note.nv.cuinfo,"",@"SHT_NOTE"
	.sectionflags	@"SHF_NOTE_NV_CUINFO"
        /*0018*/ 	.short	0x0002
        /*001a*/ 	.short	0x0064
        /*001c*/ 	.short	0x0082
	.zero		2


//--------------------- .nv.info                  --------------------------
	.section	.nv.info,"",@"SHT_CUDA_INFO"
	.align	4


	//----- nvinfo : EIATTR_REGCOUNT
	.align		4
        /*0000*/ 	.byte	0x04, 0x2f
        /*0002*/ 	.short	(.L_1 - .L_0)
	.align		4
.L_0:
        /*0004*/ 	.word	index@(_Z14cluster_kernelPfS_)
        /*0008*/ 	.word	0x0000000a


	//----- nvinfo : EIATTR_FRAME_SIZE
	.align		4
.L_1:
        /*000c*/ 	.byte	0x04, 0x11
        /*000e*/ 	.short	(.L_3 - .L_2)
	.align		4
.L_2:
        /*0010*/ 	.word	index@(_Z14cluster_kernelPfS_)
        /*0014*/ 	.word	0x00000000


	//----- nvinfo : EIATTR_MIN_STACK_SIZE
	.align		4
.L_3:
        /*0018*/ 	.byte	0x04, 0x12
        /*001a*/ 	.short	(.L_5 - .L_4)
	.align		4
.L_4:
        /*001c*/ 	.word	index@(_Z14cluster_kernelPfS_)
        /*0020*/ 	.word	0x00000000
.L_5:


//--------------------- .nv.compat                --------------------------
	.section	.nv.compat,"",@"SHT_CUDA_COMPAT_INFO"
	.align	4
        /*0000*/ 	.byte	0x02, 0x09, 0x00, 0x00, 0x02, 0x02, 0x01, 0x00, 0x02, 0x05, 0x05, 0x00, 0x03, 0x07, 0x01, 0x01
        /*0010*/ 	.byte	0x02, 0x03, 0x00, 0x00, 0x02, 0x06, 0x01, 0x00, 0x04, 0x0b, 0x08, 0x00, 0x09, 0x00, 0x00, 0x00
        /*0020*/ 	.byte	0x00, 0x00, 0x00, 0x00


//--------------------- .nv.info._Z14cluster_kernelPfS_ --------------------------
	.section	.nv.info._Z14cluster_kernelPfS_,"",@"SHT_CUDA_INFO"
	.sectionflags	@""
	.align	4


	//----- nvinfo : EIATTR_CUDA_API_VERSION
	.align		4
        /*0000*/ 	.byte	0x04, 0x37
        /*0002*/ 	.short	(.L_7 - .L_6)
.L_6:
        /*0004*/ 	.word	0x00000082


	//----- nvinfo : EIATTR_KPARAM_INFO
	.align		4
.L_7:
        /*0008*/ 	.byte	0x04, 0x17
        /*000a*/ 	.short	(.L_9 - .L_8)
.L_8:
        /*000c*/ 	.word	0x00000000
        /*0010*/ 	.short	0x0001
        /*0012*/ 	.short	0x0008
        /*0014*/ 	.byte	0x00, 0xf5, 0x21, 0x00


	//----- nvinfo : EIATTR_KPARAM_INFO
	.align		4
.L_9:
        /*0018*/ 	.byte	0x04, 0x17
        /*001a*/ 	.short	(.L_11 - .L_10)
.L_10:
        /*001c*/ 	.word	0x00000000
        /*0020*/ 	.short	0x0000
        /*0022*/ 	.short	0x0000
        /*0024*/ 	.byte	0x00, 0xf5, 0x21, 0x00


	//----- nvinfo : EIATTR_SPARSE_MMA_MASK
	.align		4
.L_11:
        /*0028*/ 	.byte	0x03, 0x50
        /*002a*/ 	.short	0x0000


	//----- nvinfo : EIATTR_MAXREG_COUNT
	.align		4
        /*002c*/ 	.byte	0x03, 0x1b
        /*002e*/ 	.short	0x00ff


	//----- nvinfo : EIATTR_MERCURY_ISA_VERSION
	.align		4
        /*0030*/ 	.byte	0x03, 0x5f
        /*0032*/ 	.short	0x0101


	//----- nvinfo : EIATTR_VRC_CTA_INIT_COUNT
	.align		4
        /*0034*/ 	.byte	0x02, 0x4a
	.zero		1
	.zero		1


	//----- nvinfo : EIATTR_EXIT_INSTR_OFFSETS
	.align		4
        /*0038*/ 	.byte	0x04, 0x1c
        /*003a*/ 	.short	(.L_13 - .L_12)


	//   ....[0]....
.L_12:
        /*003c*/ 	.word	0x00000060


	//   ....[1]....
        /*0040*/ 	.word	0x000000f0


	//----- nvinfo : EIATTR_CBANK_PARAM_SIZE
	.align		4
.L_13:
        /*0044*/ 	.byte	0x03, 0x19
        /*0046*/ 	.short	0x0010


	//----- nvinfo : EIATTR_PARAM_CBANK
	.align		4
        /*0048*/ 	.byte	0x04, 0x0a
        /*004a*/ 	.short	(.L_15 - .L_14)
	.align		4
.L_14:
        /*004c*/ 	.word	index@(.nv.constant0._Z14cluster_kernelPfS_)
        /*0050*/ 	.short	0x0380
        /*0052*/ 	.short	0x0010


	//----- nvinfo : EIATTR_SW_WAR
	.align		4
.L_15:
        /*0054*/ 	.byte	0x04, 0x36
        /*0056*/ 	.short	(.L_17 - .L_16)
.L_16:
        /*0058*/ 	.word	0x00000008
.L_17:


//--------------------- .nv.callgraph             --------------------------
	.section	.nv.callgraph,"",@"SHT_CUDA_CALLGRAPH"
	.align	4
	.sectionentsize	8
	.align		4
        /*0000*/ 	.word	0x00000000
	.align		4
        /*0004*/ 	.word	0xffffffff
	.align		4
        /*0008*/ 	.word	0x00000000
	.align		4
        /*000c*/ 	.word	0xfffffffe
	.align		4
        /*0010*/ 	.word	0x00000000
	.align		4
        /*0014*/ 	.word	0xfffffffd
	.align		4
        /*0018*/ 	.word	0x00000000
	.align		4
        /*001c*/ 	.word	0xfffffffc


//--------------------- .text._Z14cluster_kernelPfS_ --------------------------
	.section	.text._Z14cluster_kernelPfS_,"ax",@progbits
	.align	128
        .global         _Z14cluster_kernelPfS_
        .type           _Z14cluster_kernelPfS_,@function
        .size           _Z14cluster_kernelPfS_,(.L_x_1 - _Z14cluster_kernelPfS_)
        .other          _Z14cluster_kernelPfS_,@"STO_CUDA_ENTRY STV_DEFAULT"
_Z14cluster_kernelPfS_:
.text._Z14cluster_kernelPfS_:
[----:B------:R-:W-:Y:S01]  /*0000*/  LDC R1, c[0x0][0x37c] ;  /* 0x0000df00ff017b82 */ /* 0x000fe20000000800 */
[----:B------:R-:W0:Y:S07]  /*0010*/  S2R R7, SR_TID.X ;  /* 0x0000000000077919 */ /* 0x000e2e0000002100 */
[----:B------:R-:W0:Y:S08]  /*0020*/  S2UR UR4, SR_CTAID.X ;  /* 0x00000000000479c3 */ /* 0x000e300000002500 */
[----:B------:R-:W0:Y:S02]  /*0030*/  LDC R0, c[0x0][0x360] ;  /* 0x0000d800ff007b82 */ /* 0x000e240000000800 */
[----:B0-----:R-:W-:-:S05]  /*0040*/  IMAD R7, R0, UR4, R7 ;  /* 0x0000000400077c24 */ /* 0x001fca000f8e0207 */
[----:B------:R-:W-:-:S13]  /*0050*/  ISETP.GT.AND P0, PT, R7, 0x2, PT ;  /* 0x000000020700780c */ /* 0x000fda0003f04270 */
[----:B------:R-:W-:Y:S05]  /*0060*/  @P0 EXIT ;  /* 0x000000000000094d */ /* 0x000fea0003800000 */
[----:B------:R-:W0:Y:S01]  /*0070*/  LDC.64 R2, c[0x0][0x380] ;  /* 0x0000e000ff027b82 */ /* 0x000e220000000a00 */
[----:B------:R-:W1:Y:S07]  /*0080*/  LDCU.64 UR4, c[0x0][0x358] ;  /* 0x00006b00ff0477ac */ /* 0x000e6e0008000a00 */
[----:B------:R-:W2:Y:S01]  /*0090*/  LDC.64 R4, c[0x0][0x388] ;  /* 0x0000e200ff047b82 */ /* 0x000ea20000000a00 */
[----:B0-----:R-:W-:-:S06]  /*00a0*/  IMAD.WIDE R2, R7, 0x4, R2 ;  /* 0x0000000407027825 */ /* 0x001fcc00078e0202 */
[----:B-1----:R-:W3:Y:S01]  /*00b0*/  LDG.E R2, desc[UR4][R2.64] ;  /* 0x0000000402027981 */ /* 0x002ee2000c1e1900 */
[----:B--2---:R-:W-:-:S04]  /*00c0*/  IMAD.WIDE R4, R7, 0x4, R4 ;  /* 0x0000000407047825 */ /* 0x004fc800078e0204 */
[----:B---3--:R-:W-:-:S05]  /*00d0*/  FADD R7, R2, R2 ;  /* 0x0000000202077221 */ /* 0x008fca0000000000 */
[----:B------:R-:W-:Y:S01]  /*00e0*/  STG.E desc[UR4][R4.64], R7 ;  /* 0x0000000704007986 */ /* 0x000fe2000c101904 */
[----:B------:R-:W-:Y:S05]  /*00f0*/  EXIT ;  /* 0x000000000000794d */ /* 0x000fea0003800000 */
.L_x_0:
[----:B------:R-:W-:-:S00]  /*0100*/  BRA `(.L_x_0) ;  /* 0xfffffffc00fc7947 */ /* 0x000fc0000383ffff */
[----:B------:R-:W-:-:S00]  /*0110*/  NOP ;  /* 0x0000000000007918 */ /* 0x000fc00000000000 */
        /* <DEDUP_REMOVED lines=14> */
.L_x_1:


//--------------------- .nv.shared.reserved.0     --------------------------
	.section	.nv.shared.reserved.0,"aw",@nobits
	.weak		__nv_reservedSMEM_offset_0_alias
	.size		__nv_reservedSMEM_offset_0_alias, 0, 64
	.other		__nv_reservedSMEM_offset_0_alias,@"STO_CUDA_RESERVED_SHARED STV_DEFAULT"
__nv_reservedSMEM_offset_0_alias:
	.zero		0
	.zero		64


//--------------------- .nv.constant0._Z14cluster_kernelPfS_ --------------------------
	.section	.nv.constant0._Z14cluster_kernelPfS_,"a",@progbits
	.sectionflags	@""
	.align	4
.nv.constant0._Z14cluster_kernelPfS_:
	.zero		912


//--------------------- SYMBOLS --------------------------

	.type		.nv.reservedSmem.offset0,@object
	.size		.nv.reservedSmem.offset0,0x4
